//
// Generated by NVIDIA NVVM Compiler
//
// Compiler Build ID: CL-36424714
// Cuda compilation tools, release 13.0, V13.0.88
// Based on NVVM 20.0.0
//

.version 9.0
.target sm_100
.address_size 64

	// .globl	_ZN3cub18CUB_300001_SM_10006detail11EmptyKernelIvEEvv
.global .align 1 .b8 _ZN41_INTERNAL_c0430efc_4_k_cu_737ef206_1048094cuda3std3__45__cpo5beginE[1];
.global .align 1 .b8 _ZN41_INTERNAL_c0430efc_4_k_cu_737ef206_1048094cuda3std3__45__cpo3endE[1];
.global .align 1 .b8 _ZN41_INTERNAL_c0430efc_4_k_cu_737ef206_1048094cuda3std3__45__cpo6cbeginE[1];
.global .align 1 .b8 _ZN41_INTERNAL_c0430efc_4_k_cu_737ef206_1048094cuda3std3__45__cpo4cendE[1];
.global .align 1 .b8 _ZN41_INTERNAL_c0430efc_4_k_cu_737ef206_1048094cuda3std3__45__cpo6rbeginE[1];
.global .align 1 .b8 _ZN41_INTERNAL_c0430efc_4_k_cu_737ef206_1048094cuda3std3__45__cpo4rendE[1];
.global .align 1 .b8 _ZN41_INTERNAL_c0430efc_4_k_cu_737ef206_1048094cuda3std3__45__cpo7crbeginE[1];
.global .align 1 .b8 _ZN41_INTERNAL_c0430efc_4_k_cu_737ef206_1048094cuda3std3__45__cpo5crendE[1];
.global .align 1 .b8 _ZN41_INTERNAL_c0430efc_4_k_cu_737ef206_1048094cuda3std3__443_GLOBAL__N__c0430efc_4_k_cu_737ef206_1048096ignoreE[1];
.global .align 1 .b8 _ZN41_INTERNAL_c0430efc_4_k_cu_737ef206_1048094cuda3std3__419piecewise_constructE[1];
.global .align 1 .b8 _ZN41_INTERNAL_c0430efc_4_k_cu_737ef206_1048094cuda3std3__48in_placeE[1];
.global .align 1 .b8 _ZN41_INTERNAL_c0430efc_4_k_cu_737ef206_1048094cuda3std3__420unreachable_sentinelE[1];
.global .align 1 .b8 _ZN41_INTERNAL_c0430efc_4_k_cu_737ef206_1048094cuda3std3__47nulloptE[1];
.global .align 1 .b8 _ZN41_INTERNAL_c0430efc_4_k_cu_737ef206_1048094cuda3std3__48unexpectE[1];
.global .align 1 .b8 _ZN41_INTERNAL_c0430efc_4_k_cu_737ef206_1048094cuda3std6ranges3__45__cpo4swapE[1];
.global .align 1 .b8 _ZN41_INTERNAL_c0430efc_4_k_cu_737ef206_1048094cuda3std6ranges3__45__cpo9iter_moveE[1];
.global .align 1 .b8 _ZN41_INTERNAL_c0430efc_4_k_cu_737ef206_1048094cuda3std6ranges3__45__cpo5beginE[1];
.global .align 1 .b8 _ZN41_INTERNAL_c0430efc_4_k_cu_737ef206_1048094cuda3std6ranges3__45__cpo3endE[1];
.global .align 1 .b8 _ZN41_INTERNAL_c0430efc_4_k_cu_737ef206_1048094cuda3std6ranges3__45__cpo6cbeginE[1];
.global .align 1 .b8 _ZN41_INTERNAL_c0430efc_4_k_cu_737ef206_1048094cuda3std6ranges3__45__cpo4cendE[1];
.global .align 1 .b8 _ZN41_INTERNAL_c0430efc_4_k_cu_737ef206_1048094cuda3std6ranges3__45__cpo7advanceE[1];
.global .align 1 .b8 _ZN41_INTERNAL_c0430efc_4_k_cu_737ef206_1048094cuda3std6ranges3__45__cpo9iter_swapE[1];
.global .align 1 .b8 _ZN41_INTERNAL_c0430efc_4_k_cu_737ef206_1048094cuda3std6ranges3__45__cpo4nextE[1];
.global .align 1 .b8 _ZN41_INTERNAL_c0430efc_4_k_cu_737ef206_1048094cuda3std6ranges3__45__cpo4prevE[1];
.global .align 1 .b8 _ZN41_INTERNAL_c0430efc_4_k_cu_737ef206_1048094cuda3std6ranges3__45__cpo4dataE[1];
.global .align 1 .b8 _ZN41_INTERNAL_c0430efc_4_k_cu_737ef206_1048094cuda3std6ranges3__45__cpo5cdataE[1];
.global .align 1 .b8 _ZN41_INTERNAL_c0430efc_4_k_cu_737ef206_1048094cuda3std6ranges3__45__cpo4sizeE[1];
.global .align 1 .b8 _ZN41_INTERNAL_c0430efc_4_k_cu_737ef206_1048094cuda3std6ranges3__45__cpo5ssizeE[1];
.global .align 1 .b8 _ZN41_INTERNAL_c0430efc_4_k_cu_737ef206_1048094cuda3std6ranges3__45__cpo8distanceE[1];
.global .align 1 .b8 _ZN41_INTERNAL_c0430efc_4_k_cu_737ef206_1048096thrust24THRUST_300001_SM_1000_NS8cuda_cub3parE[1];
.global .align 1 .b8 _ZN41_INTERNAL_c0430efc_4_k_cu_737ef206_1048096thrust24THRUST_300001_SM_1000_NS8cuda_cub10par_nosyncE[1];
.global .align 1 .b8 _ZN41_INTERNAL_c0430efc_4_k_cu_737ef206_1048096thrust24THRUST_300001_SM_1000_NS6system6detail10sequential3seqE[1];
.global .align 1 .b8 _ZN41_INTERNAL_c0430efc_4_k_cu_737ef206_1048096thrust24THRUST_300001_SM_1000_NS6system3cpp3parE[1];
.global .align 1 .b8 _ZN41_INTERNAL_c0430efc_4_k_cu_737ef206_1048096thrust24THRUST_300001_SM_1000_NS12placeholders2_1E[1];
.global .align 1 .b8 _ZN41_INTERNAL_c0430efc_4_k_cu_737ef206_1048096thrust24THRUST_300001_SM_1000_NS12placeholders2_2E[1];
.global .align 1 .b8 _ZN41_INTERNAL_c0430efc_4_k_cu_737ef206_1048096thrust24THRUST_300001_SM_1000_NS12placeholders2_3E[1];
.global .align 1 .b8 _ZN41_INTERNAL_c0430efc_4_k_cu_737ef206_1048096thrust24THRUST_300001_SM_1000_NS12placeholders2_4E[1];
.global .align 1 .b8 _ZN41_INTERNAL_c0430efc_4_k_cu_737ef206_1048096thrust24THRUST_300001_SM_1000_NS12placeholders2_5E[1];
.global .align 1 .b8 _ZN41_INTERNAL_c0430efc_4_k_cu_737ef206_1048096thrust24THRUST_300001_SM_1000_NS12placeholders2_6E[1];
.global .align 1 .b8 _ZN41_INTERNAL_c0430efc_4_k_cu_737ef206_1048096thrust24THRUST_300001_SM_1000_NS12placeholders2_7E[1];
.global .align 1 .b8 _ZN41_INTERNAL_c0430efc_4_k_cu_737ef206_1048096thrust24THRUST_300001_SM_1000_NS12placeholders2_8E[1];
.global .align 1 .b8 _ZN41_INTERNAL_c0430efc_4_k_cu_737ef206_1048096thrust24THRUST_300001_SM_1000_NS12placeholders2_9E[1];
.global .align 1 .b8 _ZN41_INTERNAL_c0430efc_4_k_cu_737ef206_1048096thrust24THRUST_300001_SM_1000_NS12placeholders3_10E[1];
.global .align 1 .b8 _ZN41_INTERNAL_c0430efc_4_k_cu_737ef206_1048096thrust24THRUST_300001_SM_1000_NS3seqE[1];
.global .align 1 .b8 _ZN41_INTERNAL_c0430efc_4_k_cu_737ef206_1048096thrust24THRUST_300001_SM_1000_NS6deviceE[1];

.visible .entry _ZN3cub18CUB_300001_SM_10006detail11EmptyKernelIvEEvv()
{


	ret;

}


// ===== COMPILED SASS (sm_100) =====

	.target	sm_100

	.elftype	@"ET_EXEC"


//--------------------- .note.nv.tkinfo           --------------------------
	.section	.note.nv.tkinfo,"",@"SHT_NOTE"
	.sectionflags	@"SHF_NOTE_NV_TKINFO"
	.tkinfo
        /*0018*/ 	.word	0x00000002
        /*0030*/ 	.string	""
        /*0030*/ 	.string	"ptxas"
        /*0030*/ 	.string	"Cuda compilation tools, release 13.0, V13.0.88"
        /*0030*/ 	.string	"Build cuda_13.0.r13.0/compiler.36424714_0"
        /*0030*/ 	.string	"-arch sm_100 -m 64 "



//--------------------- .note.nv.cuinfo           --------------------------
	.section	.note.nv.cuinfo,"",@"SHT_NOTE"
	.sectionflags	@"SHF_NOTE_NV_CUINFO"
        /*0018*/ 	.short	0x0002
        /*001a*/ 	.short	0x0064
        /*001c*/ 	.short	0x0082
	.zero		2


//--------------------- .nv.info                  --------------------------
	.section	.nv.info,"",@"SHT_CUDA_INFO"
	.align	4


	//----- nvinfo : EIATTR_REGCOUNT
	.align		4
        /*0000*/ 	.byte	0x04, 0x2f
        /*0002*/ 	.short	(.L_46 - .L_45)
	.align		4
.L_45:
        /*0004*/ 	.word	index@(_ZN3cub18CUB_300001_SM_10006detail11EmptyKernelIvEEvv)
        /*0008*/ 	.word	0x00000004


	//----- nvinfo : EIATTR_FRAME_SIZE
	.align		4
.L_46:
        /*000c*/ 	.byte	0x04, 0x11
        /*000e*/ 	.short	(.L_48 - .L_47)
	.align		4
.L_47:
        /*0010*/ 	.word	index@(_ZN3cub18CUB_300001_SM_10006detail11EmptyKernelIvEEvv)
        /*0014*/ 	.word	0x00000000


	//----- nvinfo : EIATTR_MIN_STACK_SIZE
	.align		4
.L_48:
        /*0018*/ 	.byte	0x04, 0x12
        /*001a*/ 	.short	(.L_50 - .L_49)
	.align		4
.L_49:
        /*001c*/ 	.word	index@(_ZN3cub18CUB_300001_SM_10006detail11EmptyKernelIvEEvv)
        /*0020*/ 	.word	0x00000000
.L_50:


//--------------------- .nv.compat                --------------------------
	.section	.nv.compat,"",@"SHT_CUDA_COMPAT_INFO"
	.align	4
        /*0000*/ 	.byte	0x02, 0x09, 0x00, 0x00, 0x02, 0x02, 0x01, 0x00, 0x02, 0x05, 0x05, 0x00, 0x03, 0x07, 0x01, 0x01
        /*0010*/ 	.byte	0x02, 0x03, 0x00, 0x00, 0x02, 0x06, 0x01, 0x00, 0x04, 0x0b, 0x08, 0x00, 0x09, 0x00, 0x00, 0x00
        /*0020*/ 	.byte	0x00, 0x00, 0x00, 0x00


//--------------------- .nv.info._ZN3cub18CUB_300001_SM_10006detail11EmptyKernelIvEEvv --------------------------
	.section	.nv.info._ZN3cub18CUB_300001_SM_10006detail11EmptyKernelIvEEvv,"",@"SHT_CUDA_INFO"
	.sectionflags	@""
	.align	4


	//----- nvinfo : EIATTR_CUDA_API_VERSION
	.align		4
        /*0000*/ 	.byte	0x04, 0x37
        /*0002*/ 	.short	(.L_52 - .L_51)
.L_51:
        /*0004*/ 	.word	0x00000082


	//----- nvinfo : EIATTR_SPARSE_MMA_MASK
	.align		4
.L_52:
        /*0008*/ 	.byte	0x03, 0x50
        /*000a*/ 	.short	0x0000


	//----- nvinfo : EIATTR_MAXREG_COUNT
	.align		4
        /*000c*/ 	.byte	0x03, 0x1b
        /*000e*/ 	.short	0x00ff


	//----- nvinfo : EIATTR_MERCURY_ISA_VERSION
	.align		4
        /*0010*/ 	.byte	0x03, 0x5f
        /*0012*/ 	.short	0x0101


	//----- nvinfo : EIATTR_VRC_CTA_INIT_COUNT
	.align		4
        /*0014*/ 	.byte	0x02, 0x4a
	.zero		1
	.zero		1


	//----- nvinfo : EIATTR_EXIT_INSTR_OFFSETS
	.align		4
        /*0018*/ 	.byte	0x04, 0x1c
        /*001a*/ 	.short	(.L_54 - .L_53)


	//   ....[0]....
.L_53:
        /*001c*/ 	.word	0x00000010


	//----- nvinfo : EIATTR_SW_WAR
	.align		4
.L_54:
        /*0020*/ 	.byte	0x04, 0x36
        /*0022*/ 	.short	(.L_56 - .L_55)
.L_55:
        /*0024*/ 	.word	0x00000008
.L_56:


//--------------------- .nv.callgraph             --------------------------
	.section	.nv.callgraph,"",@"SHT_CUDA_CALLGRAPH"
	.align	4
	.sectionentsize	8
	.align		4
        /*0000*/ 	.word	0x00000000
	.align		4
        /*0004*/ 	.word	0xffffffff
	.align		4
        /*0008*/ 	.word	0x00000000
	.align		4
        /*000c*/ 	.word	0xfffffffe
	.align		4
        /*0010*/ 	.word	0x00000000
	.align		4
        /*0014*/ 	.word	0xfffffffd
	.align		4
        /*0018*/ 	.word	0x00000000
	.align		4
        /*001c*/ 	.word	0xfffffffc


//--------------------- .nv.constant4             --------------------------
	.section	.nv.constant4,"a",@progbits
	.align	8
	.align		8
.nv.constant4:
        /*0000*/ 	.dword	_ZN41_INTERNAL_c0430efc_4_k_cu_737ef206_1051334cuda3std3__45__cpo5beginE
	.align		8
        /*0008*/ 	.dword	_ZN41_INTERNAL_c0430efc_4_k_cu_737ef206_1051334cuda3std3__45__cpo3endE
	.align		8
        /*0010*/ 	.dword	_ZN41_INTERNAL_c0430efc_4_k_cu_737ef206_1051334cuda3std3__45__cpo6cbeginE
	.align		8
        /*0018*/ 	.dword	_ZN41_INTERNAL_c0430efc_4_k_cu_737ef206_1051334cuda3std3__45__cpo4cendE
	.align		8
        /*0020*/ 	.dword	_ZN41_INTERNAL_c0430efc_4_k_cu_737ef206_1051334cuda3std3__45__cpo6rbeginE
	.align		8
        /*0028*/ 	.dword	_ZN41_INTERNAL_c0430efc_4_k_cu_737ef206_1051334cuda3std3__45__cpo4rendE
	.align		8
        /*0030*/ 	.dword	_ZN41_INTERNAL_c0430efc_4_k_cu_737ef206_1051334cuda3std3__45__cpo7crbeginE
	.align		8
        /*0038*/ 	.dword	_ZN41_INTERNAL_c0430efc_4_k_cu_737ef206_1051334cuda3std3__45__cpo5crendE
	.align		8
        /*0040*/ 	.dword	_ZN41_INTERNAL_c0430efc_4_k_cu_737ef206_1051334cuda3std3__443_GLOBAL__N__c0430efc_4_k_cu_737ef206_1051336ignoreE
	.align		8
        /*0048*/ 	.dword	_ZN41_INTERNAL_c0430efc_4_k_cu_737ef206_1051334cuda3std3__419piecewise_constructE
	.align		8
        /*0050*/ 	.dword	_ZN41_INTERNAL_c0430efc_4_k_cu_737ef206_1051334cuda3std3__48in_placeE
	.align		8
        /*0058*/ 	.dword	_ZN41_INTERNAL_c0430efc_4_k_cu_737ef206_1051334cuda3std3__420unreachable_sentinelE
	.align		8
        /*0060*/ 	.dword	_ZN41_INTERNAL_c0430efc_4_k_cu_737ef206_1051334cuda3std3__47nulloptE
	.align		8
        /*0068*/ 	.dword	_ZN41_INTERNAL_c0430efc_4_k_cu_737ef206_1051334cuda3std3__48unexpectE
	.align		8
        /*0070*/ 	.dword	_ZN41_INTERNAL_c0430efc_4_k_cu_737ef206_1051334cuda3std6ranges3__45__cpo4swapE
	.align		8
        /*0078*/ 	.dword	_ZN41_INTERNAL_c0430efc_4_k_cu_737ef206_1051334cuda3std6ranges3__45__cpo9iter_moveE
	.align		8
        /*0080*/ 	.dword	_ZN41_INTERNAL_c0430efc_4_k_cu_737ef206_1051334cuda3std6ranges3__45__cpo5beginE
	.align		8
        /*0088*/ 	.dword	_ZN41_INTERNAL_c0430efc_4_k_cu_737ef206_1051334cuda3std6ranges3__45__cpo3endE
	.align		8
        /*0090*/ 	.dword	_ZN41_INTERNAL_c0430efc_4_k_cu_737ef206_1051334cuda3std6ranges3__45__cpo6cbeginE
	.align		8
        /*0098*/ 	.dword	_ZN41_INTERNAL_c0430efc_4_k_cu_737ef206_1051334cuda3std6ranges3__45__cpo4cendE
	.align		8
        /*00a0*/ 	.dword	_ZN41_INTERNAL_c0430efc_4_k_cu_737ef206_1051334cuda3std6ranges3__45__cpo7advanceE
	.align		8
        /*00a8*/ 	.dword	_ZN41_INTERNAL_c0430efc_4_k_cu_737ef206_1051334cuda3std6ranges3__45__cpo9iter_swapE
	.align		8
        /*00b0*/ 	.dword	_ZN41_INTERNAL_c0430efc_4_k_cu_737ef206_1051334cuda3std6ranges3__45__cpo4nextE
	.align		8
        /*00b8*/ 	.dword	_ZN41_INTERNAL_c0430efc_4_k_cu_737ef206_1051334cuda3std6ranges3__45__cpo4prevE
	.align		8
        /*00c0*/ 	.dword	_ZN41_INTERNAL_c0430efc_4_k_cu_737ef206_1051334cuda3std6ranges3__45__cpo4dataE
	.align		8
        /*00c8*/ 	.dword	_ZN41_INTERNAL_c0430efc_4_k_cu_737ef206_1051334cuda3std6ranges3__45__cpo5cdataE
	.align		8
        /*00d0*/ 	.dword	_ZN41_INTERNAL_c0430efc_4_k_cu_737ef206_1051334cuda3std6ranges3__45__cpo4sizeE
	.align		8
        /*00d8*/ 	.dword	_ZN41_INTERNAL_c0430efc_4_k_cu_737ef206_1051334cuda3std6ranges3__45__cpo5ssizeE
	.align		8
        /*00e0*/ 	.dword	_ZN41_INTERNAL_c0430efc_4_k_cu_737ef206_1051334cuda3std6ranges3__45__cpo8distanceE
	.align		8
        /*00e8*/ 	.dword	_ZN41_INTERNAL_c0430efc_4_k_cu_737ef206_1051336thrust24THRUST_300001_SM_1000_NS8cuda_cub3parE
	.align		8
        /*00f0*/ 	.dword	_ZN41_INTERNAL_c0430efc_4_k_cu_737ef206_1051336thrust24THRUST_300001_SM_1000_NS8cuda_cub10par_nosyncE
	.align		8
        /*00f8*/ 	.dword	_ZN41_INTERNAL_c0430efc_4_k_cu_737ef206_1051336thrust24THRUST_300001_SM_1000_NS6system6detail10sequential3seqE
	.align		8
        /*0100*/ 	.dword	_ZN41_INTERNAL_c0430efc_4_k_cu_737ef206_1051336thrust24THRUST_300001_SM_1000_NS6system3cpp3parE
	.align		8
        /*0108*/ 	.dword	_ZN41_INTERNAL_c0430efc_4_k_cu_737ef206_1051336thrust24THRUST_300001_SM_1000_NS12placeholders2_1E
	.align		8
        /*0110*/ 	.dword	_ZN41_INTERNAL_c0430efc_4_k_cu_737ef206_1051336thrust24THRUST_300001_SM_1000_NS12placeholders2_2E
	.align		8
        /*0118*/ 	.dword	_ZN41_INTERNAL_c0430efc_4_k_cu_737ef206_1051336thrust24THRUST_300001_SM_1000_NS12placeholders2_3E
	.align		8
        /*0120*/ 	.dword	_ZN41_INTERNAL_c0430efc_4_k_cu_737ef206_1051336thrust24THRUST_300001_SM_1000_NS12placeholders2_4E
	.align		8
        /*0128*/ 	.dword	_ZN41_INTERNAL_c0430efc_4_k_cu_737ef206_1051336thrust24THRUST_300001_SM_1000_NS12placeholders2_5E
	.align		8
        /*0130*/ 	.dword	_ZN41_INTERNAL_c0430efc_4_k_cu_737ef206_1051336thrust24THRUST_300001_SM_1000_NS12placeholders2_6E
	.align		8
        /*0138*/ 	.dword	_ZN41_INTERNAL_c0430efc_4_k_cu_737ef206_1051336thrust24THRUST_300001_SM_1000_NS12placeholders2_7E
	.align		8
        /*0140*/ 	.dword	_ZN41_INTERNAL_c0430efc_4_k_cu_737ef206_1051336thrust24THRUST_300001_SM_1000_NS12placeholders2_8E
	.align		8
        /*0148*/ 	.dword	_ZN41_INTERNAL_c0430efc_4_k_cu_737ef206_1051336thrust24THRUST_300001_SM_1000_NS12placeholders2_9E
	.align		8
        /*0150*/ 	.dword	_ZN41_INTERNAL_c0430efc_4_k_cu_737ef206_1051336thrust24THRUST_300001_SM_1000_NS12placeholders3_10E
	.align		8
        /*0158*/ 	.dword	_ZN41_INTERNAL_c0430efc_4_k_cu_737ef206_1051336thrust24THRUST_300001_SM_1000_NS3seqE
	.align		8
        /*0160*/ 	.dword	_ZN41_INTERNAL_c0430efc_4_k_cu_737ef206_1051336thrust24THRUST_300001_SM_1000_NS6deviceE


//--------------------- .text._ZN3cub18CUB_300001_SM_10006detail11EmptyKernelIvEEvv --------------------------
	.section	.text._ZN3cub18CUB_300001_SM_10006detail11EmptyKernelIvEEvv,"ax",@progbits
	.align	128
        .global         _ZN3cub18CUB_300001_SM_10006detail11EmptyKernelIvEEvv
        .type           _ZN3cub18CUB_300001_SM_10006detail11EmptyKernelIvEEvv,@function
        .size           _ZN3cub18CUB_300001_SM_10006detail11EmptyKernelIvEEvv,(.L_x_1 - _ZN3cub18CUB_300001_SM_10006detail11EmptyKernelIvEEvv)
        .other          _ZN3cub18CUB_300001_SM_10006detail11EmptyKernelIvEEvv,@"STO_CUDA_ENTRY STV_DEFAULT"
_ZN3cub18CUB_300001_SM_10006detail11EmptyKernelIvEEvv:
.text._ZN3cub18CUB_300001_SM_10006detail11EmptyKernelIvEEvv:
[----:B------:R-:W-:Y:S01]  /*0000*/  LDC R1, c[0x0][0x37c] ;  /* 0x0000df00ff017b82 */ /* 0x000fe20000000800 */
[----:B------:R-:W-:Y:S05]  /*0010*/  EXIT ;  /* 0x000000000000794d */ /* 0x000fea0003800000 */
.L_x_0:
[----:B------:R-:W-:-:S00]  /*0020*/  BRA `(.L_x_0) ;  /* 0xfffffffc00fc7947 */ /* 0x000fc0000383ffff */
[----:B------:R-:W-:-:S00]  /*0030*/  NOP ;  /* 0x0000000000007918 */ /* 0x000fc00000000000 */
        /* <DEDUP_REMOVED lines=12> */
.L_x_1:


//--------------------- .nv.shared.reserved.0     --------------------------
	.section	.nv.shared.reserved.0,"aw",@nobits
	.weak		__nv_reservedSMEM_offset_0_alias
	.size		__nv_reservedSMEM_offset_0_alias, 0, 64
	.other		__nv_reservedSMEM_offset_0_alias,@"STO_CUDA_RESERVED_SHARED STV_DEFAULT"
__nv_reservedSMEM_offset_0_alias:
	.zero		0
	.zero		64


//--------------------- .nv.global                --------------------------
	.section	.nv.global,"aw",@nobits
.nv.global:
	.type		_ZN41_INTERNAL_c0430efc_4_k_cu_737ef206_1051336thrust24THRUST_300001_SM_1000_NS12placeholders2_8E,@object
	.size		_ZN41_INTERNAL_c0430efc_4_k_cu_737ef206_1051336thrust24THRUST_300001_SM_1000_NS12placeholders2_8E,(_ZN41_INTERNAL_c0430efc_4_k_cu_737ef206_1051334cuda3std3__443_GLOBAL__N__c0430efc_4_k_cu_737ef206_1051336ignoreE - _ZN41_INTERNAL_c0430efc_4_k_cu_737ef206_1051336thrust24THRUST_300001_SM_1000_NS12placeholders2_8E)
_ZN41_INTERNAL_c0430efc_4_k_cu_737ef206_1051336thrust24THRUST_300001_SM_1000_NS12placeholders2_8E:
	.zero		1
	.type		_ZN41_INTERNAL_c0430efc_4_k_cu_737ef206_1051334cuda3std3__443_GLOBAL__N__c0430efc_4_k_cu_737ef206_1051336ignoreE,@object
	.size		_ZN41_INTERNAL_c0430efc_4_k_cu_737ef206_1051334cuda3std3__443_GLOBAL__N__c0430efc_4_k_cu_737ef206_1051336ignoreE,(_ZN41_INTERNAL_c0430efc_4_k_cu_737ef206_1051334cuda3std6ranges3__45__cpo4dataE - _ZN41_INTERNAL_c0430efc_4_k_cu_737ef206_1051334cuda3std3__443_GLOBAL__N__c0430efc_4_k_cu_737ef206_1051336ignoreE)
_ZN41_INTERNAL_c0430efc_4_k_cu_737ef206_1051334cuda3std3__443_GLOBAL__N__c0430efc_4_k_cu_737ef206_1051336ignoreE:
	.zero		1
	.type		_ZN41_INTERNAL_c0430efc_4_k_cu_737ef206_1051334cuda3std6ranges3__45__cpo4dataE,@object
	.size		_ZN41_INTERNAL_c0430efc_4_k_cu_737ef206_1051334cuda3std6ranges3__45__cpo4dataE,(_ZN41_INTERNAL_c0430efc_4_k_cu_737ef206_1051336thrust24THRUST_300001_SM_1000_NS6system3cpp3parE - _ZN41_INTERNAL_c0430efc_4_k_cu_737ef206_1051334cuda3std6ranges3__45__cpo4dataE)
_ZN41_INTERNAL_c0430efc_4_k_cu_737ef206_1051334cuda3std6ranges3__45__cpo4dataE:
	.zero		1
	.type		_ZN41_INTERNAL_c0430efc_4_k_cu_737ef206_1051336thrust24THRUST_300001_SM_1000_NS6system3cpp3parE,@object
	.size		_ZN41_INTERNAL_c0430efc_4_k_cu_737ef206_1051336thrust24THRUST_300001_SM_1000_NS6system3cpp3parE,(_ZN41_INTERNAL_c0430efc_4_k_cu_737ef206_1051334cuda3std3__45__cpo5beginE - _ZN41_INTERNAL_c0430efc_4_k_cu_737ef206_1051336thrust24THRUST_300001_SM_1000_NS6system3cpp3parE)
_ZN41_INTERNAL_c0430efc_4_k_cu_737ef206_1051336thrust24THRUST_300001_SM_1000_NS6system3cpp3parE:
	.zero		1
	.type		_ZN41_INTERNAL_c0430efc_4_k_cu_737ef206_1051334cuda3std3__45__cpo5beginE,@object
	.size		_ZN41_INTERNAL_c0430efc_4_k_cu_737ef206_1051334cuda3std3__45__cpo5beginE,(_ZN41_INTERNAL_c0430efc_4_k_cu_737ef206_1051334cuda3std6ranges3__45__cpo5beginE - _ZN41_INTERNAL_c0430efc_4_k_cu_737ef206_1051334cuda3std3__45__cpo5beginE)
_ZN41_INTERNAL_c0430efc_4_k_cu_737ef206_1051334cuda3std3__45__cpo5beginE:
	.zero		1
	.type		_ZN41_INTERNAL_c0430efc_4_k_cu_737ef206_1051334cuda3std6ranges3__45__cpo5beginE,@object
	.size		_ZN41_INTERNAL_c0430efc_4_k_cu_737ef206_1051334cuda3std6ranges3__45__cpo5beginE,(_ZN41_INTERNAL_c0430efc_4_k_cu_737ef206_1051336thrust24THRUST_300001_SM_1000_NS6deviceE - _ZN41_INTERNAL_c0430efc_4_k_cu_737ef206_1051334cuda3std6ranges3__45__cpo5beginE)
_ZN41_INTERNAL_c0430efc_4_k_cu_737ef206_1051334cuda3std6ranges3__45__cpo5beginE:
	.zero		1
	.type		_ZN41_INTERNAL_c0430efc_4_k_cu_737ef206_1051336thrust24THRUST_300001_SM_1000_NS6deviceE,@object
	.size		_ZN41_INTERNAL_c0430efc_4_k_cu_737ef206_1051336thrust24THRUST_300001_SM_1000_NS6deviceE,(_ZN41_INTERNAL_c0430efc_4_k_cu_737ef206_1051334cuda3std3__47nulloptE - _ZN41_INTERNAL_c0430efc_4_k_cu_737ef206_1051336thrust24THRUST_300001_SM_1000_NS6deviceE)
_ZN41_INTERNAL_c0430efc_4_k_cu_737ef206_1051336thrust24THRUST_300001_SM_1000_NS6deviceE:
	.zero		1
	.type		_ZN41_INTERNAL_c0430efc_4_k_cu_737ef206_1051334cuda3std3__47nulloptE,@object
	.size		_ZN41_INTERNAL_c0430efc_4_k_cu_737ef206_1051334cuda3std3__47nulloptE,(_ZN41_INTERNAL_c0430efc_4_k_cu_737ef206_1051334cuda3std6ranges3__45__cpo8distanceE - _ZN41_INTERNAL_c0430efc_4_k_cu_737ef206_1051334cuda3std3__47nulloptE)
_ZN41_INTERNAL_c0430efc_4_k_cu_737ef206_1051334cuda3std3__47nulloptE:
	.zero		1
	.type		_ZN41_INTERNAL_c0430efc_4_k_cu_737ef206_1051334cuda3std6ranges3__45__cpo8distanceE,@object
	.size		_ZN41_INTERNAL_c0430efc_4_k_cu_737ef206_1051334cuda3std6ranges3__45__cpo8distanceE,(_ZN41_INTERNAL_c0430efc_4_k_cu_737ef206_1051336thrust24THRUST_300001_SM_1000_NS12placeholders2_4E - _ZN41_INTERNAL_c0430efc_4_k_cu_737ef206_1051334cuda3std6ranges3__45__cpo8distanceE)
_ZN41_INTERNAL_c0430efc_4_k_cu_737ef206_1051334cuda3std6ranges3__45__cpo8distanceE:
	.zero		1
	.type		_ZN41_INTERNAL_c0430efc_4_k_cu_737ef206_1051336thrust24THRUST_300001_SM_1000_NS12placeholders2_4E,@object
	.size		_ZN41_INTERNAL_c0430efc_4_k_cu_737ef206_1051336thrust24THRUST_300001_SM_1000_NS12placeholders2_4E,(_ZN41_INTERNAL_c0430efc_4_k_cu_737ef206_1051334cuda3std3__45__cpo6rbeginE - _ZN41_INTERNAL_c0430efc_4_k_cu_737ef206_1051336thrust24THRUST_300001_SM_1000_NS12placeholders2_4E)
_ZN41_INTERNAL_c0430efc_4_k_cu_737ef206_1051336thrust24THRUST_300001_SM_1000_NS12placeholders2_4E:
	.zero		1
	.type		_ZN41_INTERNAL_c0430efc_4_k_cu_737ef206_1051334cuda3std3__45__cpo6rbeginE,@object
	.size		_ZN41_INTERNAL_c0430efc_4_k_cu_737ef206_1051334cuda3std3__45__cpo6rbeginE,(_ZN41_INTERNAL_c0430efc_4_k_cu_737ef206_1051334cuda3std6ranges3__45__cpo7advanceE - _ZN41_INTERNAL_c0430efc_4_k_cu_737ef206_1051334cuda3std3__45__cpo6rbeginE)
_ZN41_INTERNAL_c0430efc_4_k_cu_737ef206_1051334cuda3std3__45__cpo6rbeginE:
	.zero		1
	.type		_ZN41_INTERNAL_c0430efc_4_k_cu_737ef206_1051334cuda3std6ranges3__45__cpo7advanceE,@object
	.size		_ZN41_INTERNAL_c0430efc_4_k_cu_737ef206_1051334cuda3std6ranges3__45__cpo7advanceE,(_ZN41_INTERNAL_c0430efc_4_k_cu_737ef206_1051336thrust24THRUST_300001_SM_1000_NS12placeholders3_10E - _ZN41_INTERNAL_c0430efc_4_k_cu_737ef206_1051334cuda3std6ranges3__45__cpo7advanceE)
_ZN41_INTERNAL_c0430efc_4_k_cu_737ef206_1051334cuda3std6ranges3__45__cpo7advanceE:
	.zero		1
	.type		_ZN41_INTERNAL_c0430efc_4_k_cu_737ef206_1051336thrust24THRUST_300001_SM_1000_NS12placeholders3_10E,@object
	.size		_ZN41_INTERNAL_c0430efc_4_k_cu_737ef206_1051336thrust24THRUST_300001_SM_1000_NS12placeholders3_10E,(_ZN41_INTERNAL_c0430efc_4_k_cu_737ef206_1051334cuda3std3__48in_placeE - _ZN41_INTERNAL_c0430efc_4_k_cu_737ef206_1051336thrust24THRUST_300001_SM_1000_NS12placeholders3_10E)
_ZN41_INTERNAL_c0430efc_4_k_cu_737ef206_1051336thrust24THRUST_300001_SM_1000_NS12placeholders3_10E:
	.zero		1
	.type		_ZN41_INTERNAL_c0430efc_4_k_cu_737ef206_1051334cuda3std3__48in_placeE,@object
	.size		_ZN41_INTERNAL_c0430efc_4_k_cu_737ef206_1051334cuda3std3__48in_placeE,(_ZN41_INTERNAL_c0430efc_4_k_cu_737ef206_1051334cuda3std6ranges3__45__cpo4sizeE - _ZN41_INTERNAL_c0430efc_4_k_cu_737ef206_1051334cuda3std3__48in_placeE)
_ZN41_INTERNAL_c0430efc_4_k_cu_737ef206_1051334cuda3std3__48in_placeE:
	.zero		1
	.type		_ZN41_INTERNAL_c0430efc_4_k_cu_737ef206_1051334cuda3std6ranges3__45__cpo4sizeE,@object
	.size		_ZN41_INTERNAL_c0430efc_4_k_cu_737ef206_1051334cuda3std6ranges3__45__cpo4sizeE,(_ZN41_INTERNAL_c0430efc_4_k_cu_737ef206_1051336thrust24THRUST_300001_SM_1000_NS12placeholders2_2E - _ZN41_INTERNAL_c0430efc_4_k_cu_737ef206_1051334cuda3std6ranges3__45__cpo4sizeE)
_ZN41_INTERNAL_c0430efc_4_k_cu_737ef206_1051334cuda3std6ranges3__45__cpo4sizeE:
	.zero		1
	.type		_ZN41_INTERNAL_c0430efc_4_k_cu_737ef206_1051336thrust24THRUST_300001_SM_1000_NS12placeholders2_2E,@object
	.size		_ZN41_INTERNAL_c0430efc_4_k_cu_737ef206_1051336thrust24THRUST_300001_SM_1000_NS12placeholders2_2E,(_ZN41_INTERNAL_c0430efc_4_k_cu_737ef206_1051334cuda3std3__45__cpo6cbeginE - _ZN41_INTERNAL_c0430efc_4_k_cu_737ef206_1051336thrust24THRUST_300001_SM_1000_NS12placeholders2_2E)
_ZN41_INTERNAL_c0430efc_4_k_cu_737ef206_1051336thrust24THRUST_300001_SM_1000_NS12placeholders2_2E:
	.zero		1
	.type		_ZN41_INTERNAL_c0430efc_4_k_cu_737ef206_1051334cuda3std3__45__cpo6cbeginE,@object
	.size		_ZN41_INTERNAL_c0430efc_4_k_cu_737ef206_1051334cuda3std3__45__cpo6cbeginE,(_ZN41_INTERNAL_c0430efc_4_k_cu_737ef206_1051334cuda3std6ranges3__45__cpo6cbeginE - _ZN41_INTERNAL_c0430efc_4_k_cu_737ef206_1051334cuda3std3__45__cpo6cbeginE)
_ZN41_INTERNAL_c0430efc_4_k_cu_737ef206_1051334cuda3std3__45__cpo6cbeginE:
	.zero		1
	.type		_ZN41_INTERNAL_c0430efc_4_k_cu_737ef206_1051334cuda3std6ranges3__45__cpo6cbeginE,@object
	.size		_ZN41_INTERNAL_c0430efc_4_k_cu_737ef206_1051334cuda3std6ranges3__45__cpo6cbeginE,(_ZN41_INTERNAL_c0430efc_4_k_cu_737ef206_1051336thrust24THRUST_300001_SM_1000_NS12placeholders2_6E - _ZN41_INTERNAL_c0430efc_4_k_cu_737ef206_1051334cuda3std6ranges3__45__cpo6cbeginE)
_ZN41_INTERNAL_c0430efc_4_k_cu_737ef206_1051334cuda3std6ranges3__45__cpo6cbeginE:
	.zero		1
	.type		_ZN41_INTERNAL_c0430efc_4_k_cu_737ef206_1051336thrust24THRUST_300001_SM_1000_NS12placeholders2_6E,@object
	.size		_ZN41_INTERNAL_c0430efc_4_k_cu_737ef206_1051336thrust24THRUST_300001_SM_1000_NS12placeholders2_6E,(_ZN41_INTERNAL_c0430efc_4_k_cu_737ef206_1051334cuda3std3__45__cpo7crbeginE - _ZN41_INTERNAL_c0430efc_4_k_cu_737ef206_1051336thrust24THRUST_300001_SM_1000_NS12placeholders2_6E)
_ZN41_INTERNAL_c0430efc_4_k_cu_737ef206_1051336thrust24THRUST_300001_SM_1000_NS12placeholders2_6E:
	.zero		1
	.type		_ZN41_INTERNAL_c0430efc_4_k_cu_737ef206_1051334cuda3std3__45__cpo7crbeginE,@object
	.size		_ZN41_INTERNAL_c0430efc_4_k_cu_737ef206_1051334cuda3std3__45__cpo7crbeginE,(_ZN41_INTERNAL_c0430efc_4_k_cu_737ef206_1051334cuda3std6ranges3__45__cpo4nextE - _ZN41_INTERNAL_c0430efc_4_k_cu_737ef206_1051334cuda3std3__45__cpo7crbeginE)
_ZN41_INTERNAL_c0430efc_4_k_cu_737ef206_1051334cuda3std3__45__cpo7crbeginE:
	.zero		1
	.type		_ZN41_INTERNAL_c0430efc_4_k_cu_737ef206_1051334cuda3std6ranges3__45__cpo4nextE,@object
	.size		_ZN41_INTERNAL_c0430efc_4_k_cu_737ef206_1051334cuda3std6ranges3__45__cpo4nextE,(_ZN41_INTERNAL_c0430efc_4_k_cu_737ef206_1051334cuda3std6ranges3__45__cpo4swapE - _ZN41_INTERNAL_c0430efc_4_k_cu_737ef206_1051334cuda3std6ranges3__45__cpo4nextE)
_ZN41_INTERNAL_c0430efc_4_k_cu_737ef206_1051334cuda3std6ranges3__45__cpo4nextE:
	.zero		1
	.type		_ZN41_INTERNAL_c0430efc_4_k_cu_737ef206_1051334cuda3std6ranges3__45__cpo4swapE,@object
	.size		_ZN41_INTERNAL_c0430efc_4_k_cu_737ef206_1051334cuda3std6ranges3__45__cpo4swapE,(_ZN41_INTERNAL_c0430efc_4_k_cu_737ef206_1051336thrust24THRUST_300001_SM_1000_NS8cuda_cub10par_nosyncE - _ZN41_INTERNAL_c0430efc_4_k_cu_737ef206_1051334cuda3std6ranges3__45__cpo4swapE)
_ZN41_INTERNAL_c0430efc_4_k_cu_737ef206_1051334cuda3std6ranges3__45__cpo4swapE:
	.zero		1
	.type		_ZN41_INTERNAL_c0430efc_4_k_cu_737ef206_1051336thrust24THRUST_300001_SM_1000_NS8cuda_cub10par_nosyncE,@object
	.size		_ZN41_INTERNAL_c0430efc_4_k_cu_737ef206_1051336thrust24THRUST_300001_SM_1000_NS8cuda_cub10par_nosyncE,(_ZN41_INTERNAL_c0430efc_4_k_cu_737ef206_1051336thrust24THRUST_300001_SM_1000_NS3seqE - _ZN41_INTERNAL_c0430efc_4_k_cu_737ef206_1051336thrust24THRUST_300001_SM_1000_NS8cuda_cub10par_nosyncE)
_ZN41_INTERNAL_c0430efc_4_k_cu_737ef206_1051336thrust24THRUST_300001_SM_1000_NS8cuda_cub10par_nosyncE:
	.zero		1
	.type		_ZN41_INTERNAL_c0430efc_4_k_cu_737ef206_1051336thrust24THRUST_300001_SM_1000_NS3seqE,@object
	.size		_ZN41_INTERNAL_c0430efc_4_k_cu_737ef206_1051336thrust24THRUST_300001_SM_1000_NS3seqE,(_ZN41_INTERNAL_c0430efc_4_k_cu_737ef206_1051334cuda3std3__420unreachable_sentinelE - _ZN41_INTERNAL_c0430efc_4_k_cu_737ef206_1051336thrust24THRUST_300001_SM_1000_NS3seqE)
_ZN41_INTERNAL_c0430efc_4_k_cu_737ef206_1051336thrust24THRUST_300001_SM_1000_NS3seqE:
	.zero		1
	.type		_ZN41_INTERNAL_c0430efc_4_k_cu_737ef206_1051334cuda3std3__420unreachable_sentinelE,@object
	.size		_ZN41_INTERNAL_c0430efc_4_k_cu_737ef206_1051334cuda3std3__420unreachable_sentinelE,(_ZN41_INTERNAL_c0430efc_4_k_cu_737ef206_1051334cuda3std6ranges3__45__cpo5ssizeE - _ZN41_INTERNAL_c0430efc_4_k_cu_737ef206_1051334cuda3std3__420unreachable_sentinelE)
_ZN41_INTERNAL_c0430efc_4_k_cu_737ef206_1051334cuda3std3__420unreachable_sentinelE:
	.zero		1
	.type		_ZN41_INTERNAL_c0430efc_4_k_cu_737ef206_1051334cuda3std6ranges3__45__cpo5ssizeE,@object
	.size		_ZN41_INTERNAL_c0430efc_4_k_cu_737ef206_1051334cuda3std6ranges3__45__cpo5ssizeE,(_ZN41_INTERNAL_c0430efc_4_k_cu_737ef206_1051336thrust24THRUST_300001_SM_1000_NS12placeholders2_3E - _ZN41_INTERNAL_c0430efc_4_k_cu_737ef206_1051334cuda3std6ranges3__45__cpo5ssizeE)
_ZN41_INTERNAL_c0430efc_4_k_cu_737ef206_1051334cuda3std6ranges3__45__cpo5ssizeE:
	.zero		1
	.type		_ZN41_INTERNAL_c0430efc_4_k_cu_737ef206_1051336thrust24THRUST_300001_SM_1000_NS12placeholders2_3E,@object
	.size		_ZN41_INTERNAL_c0430efc_4_k_cu_737ef206_1051336thrust24THRUST_300001_SM_1000_NS12placeholders2_3E,(_ZN41_INTERNAL_c0430efc_4_k_cu_737ef206_1051334cuda3std3__45__cpo4cendE - _ZN41_INTERNAL_c0430efc_4_k_cu_737ef206_1051336thrust24THRUST_300001_SM_1000_NS12placeholders2_3E)
_ZN41_INTERNAL_c0430efc_4_k_cu_737ef206_1051336thrust24THRUST_300001_SM_1000_NS12placeholders2_3E:
	.zero		1
	.type		_ZN41_INTERNAL_c0430efc_4_k_cu_737ef206_1051334cuda3std3__45__cpo4cendE,@object
	.size		_ZN41_INTERNAL_c0430efc_4_k_cu_737ef206_1051334cuda3std3__45__cpo4cendE,(_ZN41_INTERNAL_c0430efc_4_k_cu_737ef206_1051334cuda3std6ranges3__45__cpo4cendE - _ZN41_INTERNAL_c0430efc_4_k_cu_737ef206_1051334cuda3std3__45__cpo4cendE)
_ZN41_INTERNAL_c0430efc_4_k_cu_737ef206_1051334cuda3std3__45__cpo4cendE:
	.zero		1
	.type		_ZN41_INTERNAL_c0430efc_4_k_cu_737ef206_1051334cuda3std6ranges3__45__cpo4cendE,@object
	.size		_ZN41_INTERNAL_c0430efc_4_k_cu_737ef206_1051334cuda3std6ranges3__45__cpo4cendE,(_ZN41_INTERNAL_c0430efc_4_k_cu_737ef206_1051336thrust24THRUST_300001_SM_1000_NS12placeholders2_7E - _ZN41_INTERNAL_c0430efc_4_k_cu_737ef206_1051334cuda3std6ranges3__45__cpo4cendE)
_ZN41_INTERNAL_c0430efc_4_k_cu_737ef206_1051334cuda3std6ranges3__45__cpo4cendE:
	.zero		1
	.type		_ZN41_INTERNAL_c0430efc_4_k_cu_737ef206_1051336thrust24THRUST_300001_SM_1000_NS12placeholders2_7E,@object
	.size		_ZN41_INTERNAL_c0430efc_4_k_cu_737ef206_1051336thrust24THRUST_300001_SM_1000_NS12placeholders2_7E,(_ZN41_INTERNAL_c0430efc_4_k_cu_737ef206_1051334cuda3std3__45__cpo5crendE - _ZN41_INTERNAL_c0430efc_4_k_cu_737ef206_1051336thrust24THRUST_300001_SM_1000_NS12placeholders2_7E)
_ZN41_INTERNAL_c0430efc_4_k_cu_737ef206_1051336thrust24THRUST_300001_SM_1000_NS12placeholders2_7E:
	.zero		1
	.type		_ZN41_INTERNAL_c0430efc_4_k_cu_737ef206_1051334cuda3std3__45__cpo5crendE,@object
	.size		_ZN41_INTERNAL_c0430efc_4_k_cu_737ef206_1051334cuda3std3__45__cpo5crendE,(_ZN41_INTERNAL_c0430efc_4_k_cu_737ef206_1051334cuda3std6ranges3__45__cpo4prevE - _ZN41_INTERNAL_c0430efc_4_k_cu_737ef206_1051334cuda3std3__45__cpo5crendE)
_ZN41_INTERNAL_c0430efc_4_k_cu_737ef206_1051334cuda3std3__45__cpo5crendE:
	.zero		1
	.type		_ZN41_INTERNAL_c0430efc_4_k_cu_737ef206_1051334cuda3std6ranges3__45__cpo4prevE,@object
	.size		_ZN41_INTERNAL_c0430efc_4_k_cu_737ef206_1051334cuda3std6ranges3__45__cpo4prevE,(_ZN41_INTERNAL_c0430efc_4_k_cu_737ef206_1051334cuda3std6ranges3__45__cpo9iter_moveE - _ZN41_INTERNAL_c0430efc_4_k_cu_737ef206_1051334cuda3std6ranges3__45__cpo4prevE)
_ZN41_INTERNAL_c0430efc_4_k_cu_737ef206_1051334cuda3std6ranges3__45__cpo4prevE:
	.zero		1
	.type		_ZN41_INTERNAL_c0430efc_4_k_cu_737ef206_1051334cuda3std6ranges3__45__cpo9iter_moveE,@object
	.size		_ZN41_INTERNAL_c0430efc_4_k_cu_737ef206_1051334cuda3std6ranges3__45__cpo9iter_moveE,(_ZN41_INTERNAL_c0430efc_4_k_cu_737ef206_1051336thrust24THRUST_300001_SM_1000_NS6system6detail10sequential3seqE - _ZN41_INTERNAL_c0430efc_4_k_cu_737ef206_1051334cuda3std6ranges3__45__cpo9iter_moveE)
_ZN41_INTERNAL_c0430efc_4_k_cu_737ef206_1051334cuda3std6ranges3__45__cpo9iter_moveE:
	.zero		1
	.type		_ZN41_INTERNAL_c0430efc_4_k_cu_737ef206_1051336thrust24THRUST_300001_SM_1000_NS6system6detail10sequential3seqE,@object
	.size		_ZN41_INTERNAL_c0430efc_4_k_cu_737ef206_1051336thrust24THRUST_300001_SM_1000_NS6system6detail10sequential3seqE,(_ZN41_INTERNAL_c0430efc_4_k_cu_737ef206_1051336thrust24THRUST_300001_SM_1000_NS12placeholders2_9E - _ZN41_INTERNAL_c0430efc_4_k_cu_737ef206_1051336thrust24THRUST_300001_SM_1000_NS6system6detail10sequential3seqE)
_ZN41_INTERNAL_c0430efc_4_k_cu_737ef206_1051336thrust24THRUST_300001_SM_1000_NS6system6detail10sequential3seqE:
	.zero		1
	.type		_ZN41_INTERNAL_c0430efc_4_k_cu_737ef206_1051336thrust24THRUST_300001_SM_1000_NS12placeholders2_9E,@object
	.size		_ZN41_INTERNAL_c0430efc_4_k_cu_737ef206_1051336thrust24THRUST_300001_SM_1000_NS12placeholders2_9E,(_ZN41_INTERNAL_c0430efc_4_k_cu_737ef206_1051334cuda3std3__419piecewise_constructE - _ZN41_INTERNAL_c0430efc_4_k_cu_737ef206_1051336thrust24THRUST_300001_SM_1000_NS12placeholders2_9E)
_ZN41_INTERNAL_c0430efc_4_k_cu_737ef206_1051336thrust24THRUST_300001_SM_1000_NS12placeholders2_9E:
	.zero		1
	.type		_ZN41_INTERNAL_c0430efc_4_k_cu_737ef206_1051334cuda3std3__419piecewise_constructE,@object
	.size		_ZN41_INTERNAL_c0430efc_4_k_cu_737ef206_1051334cuda3std3__419piecewise_constructE,(_ZN41_INTERNAL_c0430efc_4_k_cu_737ef206_1051334cuda3std6ranges3__45__cpo5cdataE - _ZN41_INTERNAL_c0430efc_4_k_cu_737ef206_1051334cuda3std3__419piecewise_constructE)
_ZN41_INTERNAL_c0430efc_4_k_cu_737ef206_1051334cuda3std3__419piecewise_constructE:
	.zero		1
	.type		_ZN41_INTERNAL_c0430efc_4_k_cu_737ef206_1051334cuda3std6ranges3__45__cpo5cdataE,@object
	.size		_ZN41_INTERNAL_c0430efc_4_k_cu_737ef206_1051334cuda3std6ranges3__45__cpo5cdataE,(_ZN41_INTERNAL_c0430efc_4_k_cu_737ef206_1051336thrust24THRUST_300001_SM_1000_NS12placeholders2_1E - _ZN41_INTERNAL_c0430efc_4_k_cu_737ef206_1051334cuda3std6ranges3__45__cpo5cdataE)
_ZN41_INTERNAL_c0430efc_4_k_cu_737ef206_1051334cuda3std6ranges3__45__cpo5cdataE:
	.zero		1
	.type		_ZN41_INTERNAL_c0430efc_4_k_cu_737ef206_1051336thrust24THRUST_300001_SM_1000_NS12placeholders2_1E,@object
	.size		_ZN41_INTERNAL_c0430efc_4_k_cu_737ef206_1051336thrust24THRUST_300001_SM_1000_NS12placeholders2_1E,(_ZN41_INTERNAL_c0430efc_4_k_cu_737ef206_1051334cuda3std3__45__cpo3endE - _ZN41_INTERNAL_c0430efc_4_k_cu_737ef206_1051336thrust24THRUST_300001_SM_1000_NS12placeholders2_1E)
_ZN41_INTERNAL_c0430efc_4_k_cu_737ef206_1051336thrust24THRUST_300001_SM_1000_NS12placeholders2_1E:
	.zero		1
	.type		_ZN41_INTERNAL_c0430efc_4_k_cu_737ef206_1051334cuda3std3__45__cpo3endE,@object
	.size		_ZN41_INTERNAL_c0430efc_4_k_cu_737ef206_1051334cuda3std3__45__cpo3endE,(_ZN41_INTERNAL_c0430efc_4_k_cu_737ef206_1051334cuda3std6ranges3__45__cpo3endE - _ZN41_INTERNAL_c0430efc_4_k_cu_737ef206_1051334cuda3std3__45__cpo3endE)
_ZN41_INTERNAL_c0430efc_4_k_cu_737ef206_1051334cuda3std3__45__cpo3endE:
	.zero		1
	.type		_ZN41_INTERNAL_c0430efc_4_k_cu_737ef206_1051334cuda3std6ranges3__45__cpo3endE,@object
	.size		_ZN41_INTERNAL_c0430efc_4_k_cu_737ef206_1051334cuda3std6ranges3__45__cpo3endE,(_ZN41_INTERNAL_c0430efc_4_k_cu_737ef206_1051336thrust24THRUST_300001_SM_1000_NS12placeholders2_5E - _ZN41_INTERNAL_c0430efc_4_k_cu_737ef206_1051334cuda3std6ranges3__45__cpo3endE)
_ZN41_INTERNAL_c0430efc_4_k_cu_737ef206_1051334cuda3std6ranges3__45__cpo3endE:
	.zero		1
	.type		_ZN41_INTERNAL_c0430efc_4_k_cu_737ef206_1051336thrust24THRUST_300001_SM_1000_NS12placeholders2_5E,@object
	.size		_ZN41_INTERNAL_c0430efc_4_k_cu_737ef206_1051336thrust24THRUST_300001_SM_1000_NS12placeholders2_5E,(_ZN41_INTERNAL_c0430efc_4_k_cu_737ef206_1051334cuda3std3__45__cpo4rendE - _ZN41_INTERNAL_c0430efc_4_k_cu_737ef206_1051336thrust24THRUST_300001_SM_1000_NS12placeholders2_5E)
_ZN41_INTERNAL_c0430efc_4_k_cu_737ef206_1051336thrust24THRUST_300001_SM_1000_NS12placeholders2_5E:
	.zero		1
	.type		_ZN41_INTERNAL_c0430efc_4_k_cu_737ef206_1051334cuda3std3__45__cpo4rendE,@object
	.size		_ZN41_INTERNAL_c0430efc_4_k_cu_737ef206_1051334cuda3std3__45__cpo4rendE,(_ZN41_INTERNAL_c0430efc_4_k_cu_737ef206_1051334cuda3std6ranges3__45__cpo9iter_swapE - _ZN41_INTERNAL_c0430efc_4_k_cu_737ef206_1051334cuda3std3__45__cpo4rendE)
_ZN41_INTERNAL_c0430efc_4_k_cu_737ef206_1051334cuda3std3__45__cpo4rendE:
	.zero		1
	.type		_ZN41_INTERNAL_c0430efc_4_k_cu_737ef206_1051334cuda3std6ranges3__45__cpo9iter_swapE,@object
	.size		_ZN41_INTERNAL_c0430efc_4_k_cu_737ef206_1051334cuda3std6ranges3__45__cpo9iter_swapE,(_ZN41_INTERNAL_c0430efc_4_k_cu_737ef206_1051334cuda3std3__48unexpectE - _ZN41_INTERNAL_c0430efc_4_k_cu_737ef206_1051334cuda3std6ranges3__45__cpo9iter_swapE)
_ZN41_INTERNAL_c0430efc_4_k_cu_737ef206_1051334cuda3std6ranges3__45__cpo9iter_swapE:
	.zero		1
	.type		_ZN41_INTERNAL_c0430efc_4_k_cu_737ef206_1051334cuda3std3__48unexpectE,@object
	.size		_ZN41_INTERNAL_c0430efc_4_k_cu_737ef206_1051334cuda3std3__48unexpectE,(_ZN41_INTERNAL_c0430efc_4_k_cu_737ef206_1051336thrust24THRUST_300001_SM_1000_NS8cuda_cub3parE - _ZN41_INTERNAL_c0430efc_4_k_cu_737ef206_1051334cuda3std3__48unexpectE)
_ZN41_INTERNAL_c0430efc_4_k_cu_737ef206_1051334cuda3std3__48unexpectE:
	.zero		1
	.type		_ZN41_INTERNAL_c0430efc_4_k_cu_737ef206_1051336thrust24THRUST_300001_SM_1000_NS8cuda_cub3parE,@object
	.size		_ZN41_INTERNAL_c0430efc_4_k_cu_737ef206_1051336thrust24THRUST_300001_SM_1000_NS8cuda_cub3parE,(.L_29 - _ZN41_INTERNAL_c0430efc_4_k_cu_737ef206_1051336thrust24THRUST_300001_SM_1000_NS8cuda_cub3parE)
_ZN41_INTERNAL_c0430efc_4_k_cu_737ef206_1051336thrust24THRUST_300001_SM_1000_NS8cuda_cub3parE:
	.zero		1
.L_29:


//--------------------- .nv.constant0._ZN3cub18CUB_300001_SM_10006detail11EmptyKernelIvEEvv --------------------------
	.section	.nv.constant0._ZN3cub18CUB_300001_SM_10006detail11EmptyKernelIvEEvv,"a",@progbits
	.sectionflags	@""
	.align	4
.nv.constant0._ZN3cub18CUB_300001_SM_10006detail11EmptyKernelIvEEvv:
	.zero		896


//--------------------- SYMBOLS --------------------------

	.type		.nv.reservedSmem.offset0,@object
	.size		.nv.reservedSmem.offset0,0x4
